//
// Generated by NVIDIA NVVM Compiler
//
// Compiler Build ID: CL-36424714
// Cuda compilation tools, release 13.0, V13.0.88
// Based on NVVM 20.0.0
//

.version 9.0
.target sm_100
.address_size 64

	// .globl	_Z15MMMulDevPartialPfS_S_S_jjj
// _ZZ15MMMulDevPartialPfS_S_S_jjjE8shared_w has been demoted
// _ZZ15MMMulDevPartialPfS_S_S_jjjE10shared_h2h has been demoted

.visible .entry _Z15MMMulDevPartialPfS_S_S_jjj(
	.param .u64 .ptr .align 1 _Z15MMMulDevPartialPfS_S_S_jjj_param_0,
	.param .u64 .ptr .align 1 _Z15MMMulDevPartialPfS_S_S_jjj_param_1,
	.param .u64 .ptr .align 1 _Z15MMMulDevPartialPfS_S_S_jjj_param_2,
	.param .u64 .ptr .align 1 _Z15MMMulDevPartialPfS_S_S_jjj_param_3,
	.param .u32 _Z15MMMulDevPartialPfS_S_S_jjj_param_4,
	.param .u32 _Z15MMMulDevPartialPfS_S_S_jjj_param_5,
	.param .u32 _Z15MMMulDevPartialPfS_S_S_jjj_param_6
)
{
	.reg .pred 	%p<19>;
	.reg .b32 	%r<87>;
	.reg .b32 	%f<142>;
	.reg .b64 	%rd<21>;
	.reg .b64 	%fd<4>;
	// demoted variable
	.shared .align 4 .b8 _ZZ15MMMulDevPartialPfS_S_S_jjjE8shared_w[4224];
	// demoted variable
	.shared .align 4 .b8 _ZZ15MMMulDevPartialPfS_S_S_jjjE10shared_h2h[4224];
	ld.param.u32 	%r46, [_Z15MMMulDevPartialPfS_S_S_jjj_param_4];
	ld.param.u32 	%r47, [_Z15MMMulDevPartialPfS_S_S_jjj_param_5];
	ld.param.u32 	%r48, [_Z15MMMulDevPartialPfS_S_S_jjj_param_6];
	mov.u32 	%r49, %ctaid.y;
	mov.u32 	%r1, %ntid.x;
	mul.lo.s32 	%r2, %r49, %r1;
	setp.ge.u32 	%p1, %r2, %r48;
	@%p1 bra 	$L__BB0_24;
	mov.u32 	%r3, %tid.x;
	mov.u32 	%r4, %tid.y;
	mov.u32 	%r50, %ctaid.x;
	mul.lo.s32 	%r79, %r50, %r1;
	add.s32 	%r6, %r79, %r3;
	add.s32 	%r7, %r2, %r4;
	mul.lo.s32 	%r8, %r46, %r2;
	add.s32 	%r51, %r46, %r8;
	add.s32 	%r9, %r51, -1;
	setp.gt.s32 	%p2, %r8, %r9;
	mov.f32 	%f140, 0f00000000;
	@%p2 bra 	$L__BB0_22;
	mad.lo.s32 	%r10, %r47, %r4, %r3;
	mad.lo.s32 	%r11, %r46, %r4, %r3;
	mul.lo.s32 	%r12, %r48, %r46;
	mul.lo.s32 	%r53, %r4, 132;
	mov.u32 	%r54, _ZZ15MMMulDevPartialPfS_S_S_jjjE10shared_h2h;
	add.s32 	%r13, %r54, %r53;
	shl.b32 	%r55, %r3, 2;
	add.s32 	%r14, %r13, %r55;
	mul.lo.s32 	%r15, %r47, %r46;
	mov.u32 	%r56, _ZZ15MMMulDevPartialPfS_S_S_jjjE8shared_w;
	add.s32 	%r17, %r56, %r55;
	add.s32 	%r16, %r17, %r53;
	add.s32 	%r18, %r13, 32;
	add.s32 	%r19, %r17, 1056;
	mul.lo.s32 	%r20, %r47, %r1;
	mov.f32 	%f140, 0f00000000;
	mov.b32 	%r80, 0;
	mov.u32 	%r78, %r46;
$L__BB0_3:
	mov.u32 	%r23, %r80;
	add.s32 	%r57, %r23, %r8;
	min.s32 	%r24, %r1, %r78;
	max.s32 	%r25, %r24, 1;
	add.s32 	%r80, %r23, %r1;
	add.s32 	%r27, %r11, %r57;
	setp.ge.u32 	%p3, %r27, %r12;
	mov.f32 	%f131, 0f00000000;
	@%p3 bra 	$L__BB0_5;
	ld.param.u64 	%rd17, [_Z15MMMulDevPartialPfS_S_S_jjj_param_0];
	cvta.to.global.u64 	%rd5, %rd17;
	mul.wide.s32 	%rd6, %r27, 4;
	add.s64 	%rd7, %rd5, %rd6;
	ld.global.f32 	%f131, [%rd7];
$L__BB0_5:
	st.shared.f32 	[%r14], %f131;
	add.s32 	%r58, %r10, %r79;
	setp.ge.u32 	%p4, %r58, %r15;
	mov.f32 	%f132, 0f00000000;
	@%p4 bra 	$L__BB0_7;
	ld.param.u64 	%rd18, [_Z15MMMulDevPartialPfS_S_S_jjj_param_1];
	cvta.to.global.u64 	%rd8, %rd18;
	mul.wide.s32 	%rd9, %r58, 4;
	add.s64 	%rd10, %rd8, %rd9;
	ld.global.f32 	%f132, [%rd10];
$L__BB0_7:
	st.shared.f32 	[%r16], %f132;
	bar.sync 	0;
	sub.s32 	%r60, %r46, %r23;
	setp.lt.s32 	%p5, %r60, 1;
	@%p5 bra 	$L__BB0_21;
	setp.lt.s32 	%p6, %r24, 16;
	mov.b32 	%r85, 0;
	@%p6 bra 	$L__BB0_11;
	and.b32  	%r85, %r25, 2147483632;
	neg.s32 	%r83, %r85;
	mov.u32 	%r81, %r19;
	mov.u32 	%r82, %r18;
$L__BB0_10:
	.pragma "nounroll";
	ld.shared.f32 	%f26, [%r82+-32];
	ld.shared.f32 	%f27, [%r81+-1056];
	fma.rn.f32 	%f28, %f26, %f27, %f140;
	ld.shared.f32 	%f29, [%r82+-28];
	ld.shared.f32 	%f30, [%r81+-924];
	fma.rn.f32 	%f31, %f29, %f30, %f28;
	ld.shared.f32 	%f32, [%r82+-24];
	ld.shared.f32 	%f33, [%r81+-792];
	fma.rn.f32 	%f34, %f32, %f33, %f31;
	ld.shared.f32 	%f35, [%r82+-20];
	ld.shared.f32 	%f36, [%r81+-660];
	fma.rn.f32 	%f37, %f35, %f36, %f34;
	ld.shared.f32 	%f38, [%r82+-16];
	ld.shared.f32 	%f39, [%r81+-528];
	fma.rn.f32 	%f40, %f38, %f39, %f37;
	ld.shared.f32 	%f41, [%r82+-12];
	ld.shared.f32 	%f42, [%r81+-396];
	fma.rn.f32 	%f43, %f41, %f42, %f40;
	ld.shared.f32 	%f44, [%r82+-8];
	ld.shared.f32 	%f45, [%r81+-264];
	fma.rn.f32 	%f46, %f44, %f45, %f43;
	ld.shared.f32 	%f47, [%r82+-4];
	ld.shared.f32 	%f48, [%r81+-132];
	fma.rn.f32 	%f49, %f47, %f48, %f46;
	ld.shared.f32 	%f50, [%r82];
	ld.shared.f32 	%f51, [%r81];
	fma.rn.f32 	%f52, %f50, %f51, %f49;
	ld.shared.f32 	%f53, [%r82+4];
	ld.shared.f32 	%f54, [%r81+132];
	fma.rn.f32 	%f55, %f53, %f54, %f52;
	ld.shared.f32 	%f56, [%r82+8];
	ld.shared.f32 	%f57, [%r81+264];
	fma.rn.f32 	%f58, %f56, %f57, %f55;
	ld.shared.f32 	%f59, [%r82+12];
	ld.shared.f32 	%f60, [%r81+396];
	fma.rn.f32 	%f61, %f59, %f60, %f58;
	ld.shared.f32 	%f62, [%r82+16];
	ld.shared.f32 	%f63, [%r81+528];
	fma.rn.f32 	%f64, %f62, %f63, %f61;
	ld.shared.f32 	%f65, [%r82+20];
	ld.shared.f32 	%f66, [%r81+660];
	fma.rn.f32 	%f67, %f65, %f66, %f64;
	ld.shared.f32 	%f68, [%r82+24];
	ld.shared.f32 	%f69, [%r81+792];
	fma.rn.f32 	%f70, %f68, %f69, %f67;
	ld.shared.f32 	%f71, [%r82+28];
	ld.shared.f32 	%f72, [%r81+924];
	fma.rn.f32 	%f140, %f71, %f72, %f70;
	add.s32 	%r83, %r83, 16;
	add.s32 	%r82, %r82, 64;
	add.s32 	%r81, %r81, 2112;
	setp.ne.s32 	%p7, %r83, 0;
	@%p7 bra 	$L__BB0_10;
$L__BB0_11:
	and.b32  	%r63, %r25, 15;
	setp.eq.s32 	%p8, %r63, 0;
	@%p8 bra 	$L__BB0_21;
	setp.lt.u32 	%p9, %r63, 8;
	@%p9 bra 	$L__BB0_14;
	shl.b32 	%r65, %r85, 2;
	add.s32 	%r66, %r13, %r65;
	ld.shared.f32 	%f74, [%r66];
	mad.lo.s32 	%r67, %r85, 132, %r17;
	ld.shared.f32 	%f75, [%r67];
	fma.rn.f32 	%f76, %f74, %f75, %f140;
	ld.shared.f32 	%f77, [%r66+4];
	ld.shared.f32 	%f78, [%r67+132];
	fma.rn.f32 	%f79, %f77, %f78, %f76;
	ld.shared.f32 	%f80, [%r66+8];
	ld.shared.f32 	%f81, [%r67+264];
	fma.rn.f32 	%f82, %f80, %f81, %f79;
	ld.shared.f32 	%f83, [%r66+12];
	ld.shared.f32 	%f84, [%r67+396];
	fma.rn.f32 	%f85, %f83, %f84, %f82;
	ld.shared.f32 	%f86, [%r66+16];
	ld.shared.f32 	%f87, [%r67+528];
	fma.rn.f32 	%f88, %f86, %f87, %f85;
	ld.shared.f32 	%f89, [%r66+20];
	ld.shared.f32 	%f90, [%r67+660];
	fma.rn.f32 	%f91, %f89, %f90, %f88;
	ld.shared.f32 	%f92, [%r66+24];
	ld.shared.f32 	%f93, [%r67+792];
	fma.rn.f32 	%f94, %f92, %f93, %f91;
	ld.shared.f32 	%f95, [%r66+28];
	ld.shared.f32 	%f96, [%r67+924];
	fma.rn.f32 	%f140, %f95, %f96, %f94;
	add.s32 	%r85, %r85, 8;
$L__BB0_14:
	and.b32  	%r68, %r25, 7;
	setp.eq.s32 	%p10, %r68, 0;
	@%p10 bra 	$L__BB0_21;
	and.b32  	%r39, %r25, 3;
	setp.lt.u32 	%p11, %r68, 4;
	@%p11 bra 	$L__BB0_17;
	shl.b32 	%r70, %r85, 2;
	add.s32 	%r71, %r13, %r70;
	ld.shared.f32 	%f98, [%r71];
	mad.lo.s32 	%r72, %r85, 132, %r17;
	ld.shared.f32 	%f99, [%r72];
	fma.rn.f32 	%f100, %f98, %f99, %f140;
	ld.shared.f32 	%f101, [%r71+4];
	ld.shared.f32 	%f102, [%r72+132];
	fma.rn.f32 	%f103, %f101, %f102, %f100;
	ld.shared.f32 	%f104, [%r71+8];
	ld.shared.f32 	%f105, [%r72+264];
	fma.rn.f32 	%f106, %f104, %f105, %f103;
	ld.shared.f32 	%f107, [%r71+12];
	ld.shared.f32 	%f108, [%r72+396];
	fma.rn.f32 	%f140, %f107, %f108, %f106;
	add.s32 	%r85, %r85, 4;
$L__BB0_17:
	setp.eq.s32 	%p12, %r39, 0;
	@%p12 bra 	$L__BB0_21;
	shl.b32 	%r73, %r85, 2;
	add.s32 	%r42, %r13, %r73;
	ld.shared.f32 	%f109, [%r42];
	mad.lo.s32 	%r43, %r85, 132, %r17;
	ld.shared.f32 	%f110, [%r43];
	fma.rn.f32 	%f140, %f109, %f110, %f140;
	setp.eq.s32 	%p13, %r39, 1;
	@%p13 bra 	$L__BB0_21;
	ld.shared.f32 	%f111, [%r42+4];
	ld.shared.f32 	%f112, [%r43+132];
	fma.rn.f32 	%f140, %f111, %f112, %f140;
	setp.eq.s32 	%p14, %r39, 2;
	@%p14 bra 	$L__BB0_21;
	ld.shared.f32 	%f113, [%r42+8];
	ld.shared.f32 	%f114, [%r43+264];
	fma.rn.f32 	%f140, %f113, %f114, %f140;
$L__BB0_21:
	bar.sync 	0;
	add.s32 	%r79, %r79, %r20;
	add.s32 	%r74, %r80, %r8;
	setp.le.s32 	%p15, %r74, %r9;
	sub.s32 	%r78, %r78, %r1;
	@%p15 bra 	$L__BB0_3;
$L__BB0_22:
	setp.ge.u32 	%p16, %r6, %r47;
	setp.ge.u32 	%p17, %r7, %r48;
	or.pred  	%p18, %p16, %p17;
	@%p18 bra 	$L__BB0_24;
	ld.param.u64 	%rd20, [_Z15MMMulDevPartialPfS_S_S_jjj_param_3];
	ld.param.u64 	%rd19, [_Z15MMMulDevPartialPfS_S_S_jjj_param_2];
	cvta.to.global.u64 	%rd11, %rd19;
	mul.wide.u32 	%rd12, %r6, 4;
	add.s64 	%rd13, %rd11, %rd12;
	ld.global.f32 	%f115, [%rd13];
	add.f32 	%f116, %f140, %f115;
	fma.rn.f32 	%f117, %f116, 0fBBBB989D, 0f3F000000;
	cvt.sat.f32.f32 	%f118, %f117;
	mov.f32 	%f119, 0f4B400001;
	mov.f32 	%f120, 0f437C0000;
	fma.rm.f32 	%f121, %f118, %f120, %f119;
	add.f32 	%f122, %f121, 0fCB40007F;
	neg.f32 	%f123, %f122;
	fma.rn.f32 	%f124, %f116, 0fBFB8AA3B, %f123;
	fma.rn.f32 	%f125, %f116, 0fB2A57060, %f124;
	mov.b32 	%r75, %f121;
	shl.b32 	%r76, %r75, 23;
	mov.b32 	%f126, %r76;
	ex2.approx.ftz.f32 	%f127, %f125;
	mul.f32 	%f128, %f127, %f126;
	cvt.f64.f32 	%fd1, %f128;
	add.f64 	%fd2, %fd1, 0d3FF0000000000000;
	rcp.rn.f64 	%fd3, %fd2;
	cvt.rn.f32.f64 	%f129, %fd3;
	mad.lo.s32 	%r77, %r47, %r7, %r6;
	cvta.to.global.u64 	%rd14, %rd20;
	mul.wide.u32 	%rd15, %r77, 4;
	add.s64 	%rd16, %rd14, %rd15;
	st.global.f32 	[%rd16], %f129;
$L__BB0_24:
	ret;

}


// ===== COMPILED SASS (sm_100) =====

	.target	sm_100

	.elftype	@"ET_EXEC"


//--------------------- .note.nv.tkinfo           --------------------------
	.section	.note.nv.tkinfo,"",@"SHT_NOTE"
	.sectionflags	@"SHF_NOTE_NV_TKINFO"
	.tkinfo
        /*0018*/ 	.word	0x00000002
        /*0030*/ 	.string	""
        /*0030*/ 	.string	"ptxas"
        /*0030*/ 	.string	"Cuda compilation tools, release 13.0, V13.0.88"
        /*0030*/ 	.string	"Build cuda_13.0.r13.0/compiler.36424714_0"
        /*0030*/ 	.string	"-arch sm_100 -m 64 "



//--------------------- .note.nv.cuinfo           --------------------------
	.section	.note.nv.cuinfo,"",@"SHT_NOTE"
	.sectionflags	@"SHF_NOTE_NV_CUINFO"
        /*0018*/ 	.short	0x0002
        /*001a*/ 	.short	0x0064
        /*001c*/ 	.short	0x0082
	.zero		2


//--------------------- .nv.info                  --------------------------
	.section	.nv.info,"",@"SHT_CUDA_INFO"
	.align	4


	//----- nvinfo : EIATTR_REGCOUNT
	.align		4
        /*0000*/ 	.byte	0x04, 0x2f
        /*0002*/ 	.short	(.L_1 - .L_0)
	.align		4
.L_0:
        /*0004*/ 	.word	index@(_Z15MMMulDevPartialPfS_S_S_jjj)
        /*0008*/ 	.word	0x0000001e


	//----- nvinfo : EIATTR_FRAME_SIZE
	.align		4
.L_1:
        /*000c*/ 	.byte	0x04, 0x11
        /*000e*/ 	.short	(.L_3 - .L_2)
	.align		4
.L_2:
        /*0010*/ 	.word	index@($__internal_0_$__cuda_sm20_dblrcp_rn_slowpath_v3)
        /*0014*/ 	.word	0x00000000


	//----- nvinfo : EIATTR_FRAME_SIZE
	.align		4
.L_3:
        /*0018*/ 	.byte	0x04, 0x11
        /*001a*/ 	.short	(.L_5 - .L_4)
	.align		4
.L_4:
        /*001c*/ 	.word	index@(_Z15MMMulDevPartialPfS_S_S_jjj)
        /*0020*/ 	.word	0x00000000


	//----- nvinfo : EIATTR_MIN_STACK_SIZE
	.align		4
.L_5:
        /*0024*/ 	.byte	0x04, 0x12
        /*0026*/ 	.short	(.L_7 - .L_6)
	.align		4
.L_6:
        /*0028*/ 	.word	index@(_Z15MMMulDevPartialPfS_S_S_jjj)
        /*002c*/ 	.word	0x00000000
.L_7:


//--------------------- .nv.compat                --------------------------
	.section	.nv.compat,"",@"SHT_CUDA_COMPAT_INFO"
	.align	4
        /*0000*/ 	.byte	0x02, 0x09, 0x00, 0x00, 0x02, 0x02, 0x01, 0x00, 0x02, 0x05, 0x05, 0x00, 0x03, 0x07, 0x01, 0x01
        /*0010*/ 	.byte	0x02, 0x03, 0x00, 0x00, 0x02, 0x06, 0x01, 0x00, 0x04, 0x0b, 0x08, 0x00, 0x01, 0x00, 0x00, 0x00
        /*0020*/ 	.byte	0x00, 0x00, 0x00, 0x00


//--------------------- .nv.info._Z15MMMulDevPartialPfS_S_S_jjj --------------------------
	.section	.nv.info._Z15MMMulDevPartialPfS_S_S_jjj,"",@"SHT_CUDA_INFO"
	.sectionflags	@""
	.align	4


	//----- nvinfo : EIATTR_CUDA_API_VERSION
	.align		4
        /*0000*/ 	.byte	0x04, 0x37
        /*0002*/ 	.short	(.L_9 - .L_8)
.L_8:
        /*0004*/ 	.word	0x00000082


	//----- nvinfo : EIATTR_KPARAM_INFO
	.align		4
.L_9:
        /*0008*/ 	.byte	0x04, 0x17
        /*000a*/ 	.short	(.L_11 - .L_10)
.L_10:
        /*000c*/ 	.word	0x00000000
        /*0010*/ 	.short	0x0006
        /*0012*/ 	.short	0x0028
        /*0014*/ 	.byte	0x00, 0xf0, 0x11, 0x00


	//----- nvinfo : EIATTR_KPARAM_INFO
	.align		4
.L_11:
        /*0018*/ 	.byte	0x04, 0x17
        /*001a*/ 	.short	(.L_13 - .L_12)
.L_12:
        /*001c*/ 	.word	0x00000000
        /*0020*/ 	.short	0x0005
        /*0022*/ 	.short	0x0024
        /*0024*/ 	.byte	0x00, 0xf0, 0x11, 0x00


	//----- nvinfo : EIATTR_KPARAM_INFO
	.align		4
.L_13:
        /*0028*/ 	.byte	0x04, 0x17
        /*002a*/ 	.short	(.L_15 - .L_14)
.L_14:
        /*002c*/ 	.word	0x00000000
        /*0030*/ 	.short	0x0004
        /*0032*/ 	.short	0x0020
        /*0034*/ 	.byte	0x00, 0xf0, 0x11, 0x00


	//----- nvinfo : EIATTR_KPARAM_INFO
	.align		4
.L_15:
        /*0038*/ 	.byte	0x04, 0x17
        /*003a*/ 	.short	(.L_17 - .L_16)
.L_16:
        /*003c*/ 	.word	0x00000000
        /*0040*/ 	.short	0x0003
        /*0042*/ 	.short	0x0018
        /*0044*/ 	.byte	0x00, 0xf5, 0x21, 0x00


	//----- nvinfo : EIATTR_KPARAM_INFO
	.align		4
.L_17:
        /*0048*/ 	.byte	0x04, 0x17
        /*004a*/ 	.short	(.L_19 - .L_18)
.L_18:
        /*004c*/ 	.word	0x00000000
        /*0050*/ 	.short	0x0002
        /*0052*/ 	.short	0x0010
        /*0054*/ 	.byte	0x00, 0xf5, 0x21, 0x00


	//----- nvinfo : EIATTR_KPARAM_INFO
	.align		4
.L_19:
        /*0058*/ 	.byte	0x04, 0x17
        /*005a*/ 	.short	(.L_21 - .L_20)
.L_20:
        /*005c*/ 	.word	0x00000000
        /*0060*/ 	.short	0x0001
        /*0062*/ 	.short	0x0008
        /*0064*/ 	.byte	0x00, 0xf5, 0x21, 0x00


	//----- nvinfo : EIATTR_KPARAM_INFO
	.align		4
.L_21:
        /*0068*/ 	.byte	0x04, 0x17
        /*006a*/ 	.short	(.L_23 - .L_22)
.L_22:
        /*006c*/ 	.word	0x00000000
        /*0070*/ 	.short	0x0000
        /*0072*/ 	.short	0x0000
        /*0074*/ 	.byte	0x00, 0xf5, 0x21, 0x00


	//----- nvinfo : EIATTR_SPARSE_MMA_MASK
	.align		4
.L_23:
        /*0078*/ 	.byte	0x03, 0x50
        /*007a*/ 	.short	0x0000


	//----- nvinfo : EIATTR_MAXREG_COUNT
	.align		4
        /*007c*/ 	.byte	0x03, 0x1b
        /*007e*/ 	.short	0x00ff


	//----- nvinfo : EIATTR_NUM_BARRIERS
	.align		4
        /*0080*/ 	.byte	0x02, 0x4c
        /*0082*/ 	.byte	0x01
	.zero		1


	//----- nvinfo : EIATTR_MERCURY_ISA_VERSION
	.align		4
        /*0084*/ 	.byte	0x03, 0x5f
        /*0086*/ 	.short	0x0101


	//----- nvinfo : EIATTR_VRC_CTA_INIT_COUNT
	.align		4
        /*0088*/ 	.byte	0x02, 0x4a
	.zero		1
	.zero		1


	//----- nvinfo : EIATTR_EXIT_INSTR_OFFSETS
	.align		4
        /*008c*/ 	.byte	0x04, 0x1c
        /*008e*/ 	.short	(.L_25 - .L_24)


	//   ....[0]....
.L_24:
        /*0090*/ 	.word	0x00000060


	//   ....[1]....
        /*0094*/ 	.word	0x00000c80


	//   ....[2]....
        /*0098*/ 	.word	0x00000ee0


	//----- nvinfo : EIATTR_CRS_STACK_SIZE
	.align		4
.L_25:
        /*009c*/ 	.byte	0x04, 0x1e
        /*009e*/ 	.short	(.L_27 - .L_26)
.L_26:
        /*00a0*/ 	.word	0x00000000


	//----- nvinfo : EIATTR_CBANK_PARAM_SIZE
	.align		4
.L_27:
        /*00a4*/ 	.byte	0x03, 0x19
        /*00a6*/ 	.short	0x002c


	//----- nvinfo : EIATTR_PARAM_CBANK
	.align		4
        /*00a8*/ 	.byte	0x04, 0x0a
        /*00aa*/ 	.short	(.L_29 - .L_28)
	.align		4
.L_28:
        /*00ac*/ 	.word	index@(.nv.constant0._Z15MMMulDevPartialPfS_S_S_jjj)
        /*00b0*/ 	.short	0x0380
        /*00b2*/ 	.short	0x002c


	//----- nvinfo : EIATTR_SW_WAR
	.align		4
.L_29:
        /*00b4*/ 	.byte	0x04, 0x36
        /*00b6*/ 	.short	(.L_31 - .L_30)
.L_30:
        /*00b8*/ 	.word	0x00000008
.L_31:


//--------------------- .nv.callgraph             --------------------------
	.section	.nv.callgraph,"",@"SHT_CUDA_CALLGRAPH"
	.align	4
	.sectionentsize	8
	.align		4
        /*0000*/ 	.word	0x00000000
	.align		4
        /*0004*/ 	.word	0xffffffff
	.align		4
        /*0008*/ 	.word	0x00000000
	.align		4
        /*000c*/ 	.word	0xfffffffe
	.align		4
        /*0010*/ 	.word	0x00000000
	.align		4
        /*0014*/ 	.word	0xfffffffd
	.align		4
        /*0018*/ 	.word	0x00000000
	.align		4
        /*001c*/ 	.word	0xfffffffc


//--------------------- .text._Z15MMMulDevPartialPfS_S_S_jjj --------------------------
	.section	.text._Z15MMMulDevPartialPfS_S_S_jjj,"ax",@progbits
	.align	128
        .global         _Z15MMMulDevPartialPfS_S_S_jjj
        .type           _Z15MMMulDevPartialPfS_S_S_jjj,@function
        .size           _Z15MMMulDevPartialPfS_S_S_jjj,(.L_x_14 - _Z15MMMulDevPartialPfS_S_S_jjj)
        .other          _Z15MMMulDevPartialPfS_S_S_jjj,@"STO_CUDA_ENTRY STV_DEFAULT"
_Z15MMMulDevPartialPfS_S_S_jjj:
.text._Z15MMMulDevPartialPfS_S_S_jjj:
[----:B------:R-:W-:Y:S08]  /*0000*/  LDC R1, c[0x0][0x37c] ;  /* 0x0000df00ff017b82 */ /* 0x000ff00000000800 */
[----:B------:R-:W0:Y:S01]  /*0010*/  S2UR UR4, SR_CTAID.Y ;  /* 0x00000000000479c3 */ /* 0x000e220000002600 */
[----:B------:R-:W0:Y:S07]  /*0020*/  LDCU UR9, c[0x0][0x360] ;  /* 0x00006c00ff0977ac */ /* 0x000e2e0008000800 */
[----:B------:R-:W1:Y:S01]  /*0030*/  LDC R6, c[0x0][0x3a8] ;  /* 0x0000ea00ff067b82 */ /* 0x000e620000000800 */
[----:B0-----:R-:W-:-:S06]  /*0040*/  UIMAD UR4, UR4, UR9, URZ ;  /* 0x00000009040472a4 */ /* 0x001fcc000f8e02ff */
[----:B-1----:R-:W-:-:S13]  /*0050*/  ISETP.LE.U32.AND P0, PT, R6, UR4, PT ;  /* 0x0000000406007c0c */ /* 0x002fda000bf03070 */
[----:B------:R-:W-:Y:S05]  /*0060*/  @P0 EXIT ;  /* 0x000000000000094d */ /* 0x000fea0003800000 */
[----:B------:R-:W0:Y:S01]  /*0070*/  LDCU UR6, c[0x0][0x3a0] ;  /* 0x00007400ff0677ac */ /* 0x000e220008000800 */
[----:B------:R-:W1:Y:S01]  /*0080*/  S2R R5, SR_TID.Y ;  /* 0x0000000000057919 */ /* 0x000e620000002200 */
[----:B------:R-:W2:Y:S01]  /*0090*/  S2UR UR5, SR_CTAID.X ;  /* 0x00000000000579c3 */ /* 0x000ea20000002500 */
[----:B------:R-:W-:Y:S01]  /*00a0*/  HFMA2 R17, -RZ, RZ, 0, 0 ;  /* 0x00000000ff117431 */ /* 0x000fe200000001ff */
[----:B------:R-:W3:Y:S01]  /*00b0*/  LDCU.64 UR10, c[0x0][0x358] ;  /* 0x00006b00ff0a77ac */ /* 0x000ee20008000a00 */
[----:B------:R-:W4:Y:S01]  /*00c0*/  S2R R14, SR_TID.X ;  /* 0x00000000000e7919 */ /* 0x000f220000002100 */
[----:B0-----:R-:W-:-:S04]  /*00d0*/  UIMAD UR7, UR4, UR6, URZ ;  /* 0x00000006040772a4 */ /* 0x001fc8000f8e02ff */
[----:B------:R-:W-:-:S04]  /*00e0*/  UIADD3 UR8, UPT, UPT, UR7, -0x1, UR6 ;  /* 0xffffffff07087890 */ /* 0x000fc8000fffe006 */
[----:B------:R-:W-:Y:S02]  /*00f0*/  UISETP.GT.AND UP0, UPT, UR7, UR8, UPT ;  /* 0x000000080700728c */ /* 0x000fe4000bf04270 */
[----:B--2---:R-:W-:Y:S01]  /*0100*/  UIMAD UR5, UR9, UR5, URZ ;  /* 0x00000005090572a4 */ /* 0x004fe2000f8e02ff */
[----:B-1----:R-:W-:-:S05]  /*0110*/  IADD3 R7, PT, PT, R5, UR4, RZ ;  /* 0x0000000405077c10 */ /* 0x002fca000fffe0ff */
[----:B----4-:R-:W-:Y:S01]  /*0120*/  VIADD R0, R14, UR5 ;  /* 0x000000050e007c36 */ /* 0x010fe20008000000 */
[----:B---3--:R-:W-:Y:S06]  /*0130*/  BRA.U UP0, `(.L_x_0) ;  /* 0x0000000900c07547 */ /* 0x008fec000b800000 */
[----:B------:R-:W0:Y:S01]  /*0140*/  S2R R4, SR_CgaCtaId ;  /* 0x0000000000047919 */ /* 0x000e220000008800 */
[----:B------:R-:W1:Y:S01]  /*0150*/  LDCU UR12, c[0x0][0x3a4] ;  /* 0x00007480ff0c77ac */ /* 0x000e620008000800 */
[----:B------:R-:W-:Y:S01]  /*0160*/  MOV R2, 0x400 ;  /* 0x0000040000027802 */ /* 0x000fe20000000f00 */
[C-C-:B------:R-:W-:Y:S01]  /*0170*/  IMAD R8, R5.reuse, UR6, R14.reuse ;  /* 0x0000000605087c24 */ /* 0x140fe2000f8e020e */
[----:B------:R-:W-:Y:S01]  /*0180*/  MOV R17, RZ ;  /* 0x000000ff00117202 */ /* 0x000fe20000000f00 */
[----:B------:R-:W2:Y:S01]  /*0190*/  LDCU UR13, c[0x0][0x3a0] ;  /* 0x00007400ff0d77ac */ /* 0x000ea20008000800 */
[----:B------:R-:W-:Y:S01]  /*01a0*/  IADD3 R3, PT, PT, R2, 0x1080, RZ ;  /* 0x0000108002037810 */ /* 0x000fe20007ffe0ff */
[----:B------:R-:W-:Y:S02]  /*01b0*/  IMAD R6, R6, UR6, RZ ;  /* 0x0000000606067c24 */ /* 0x000fe4000f8e02ff */
[----:B------:R-:W-:Y:S02]  /*01c0*/  IMAD.MOV.U32 R9, RZ, RZ, RZ ;  /* 0x000000ffff097224 */ /* 0x000fe400078e00ff */
[----:B-1----:R-:W-:Y:S01]  /*01d0*/  IMAD R20, R5, UR12, R14 ;  /* 0x0000000c05147c24 */ /* 0x002fe2000f8e020e */
[----:B------:R-:W-:Y:S01]  /*01e0*/  UIMAD UR4, UR6, UR12, URZ ;  /* 0x0000000c060472a4 */ /* 0x000fe2000f8e02ff */
[----:B--2---:R-:W-:-:S02]  /*01f0*/  MOV R21, UR13 ;  /* 0x0000000d00157c02 */ /* 0x004fc40008000f00 */
[C---:B0-----:R-:W-:Y:S02]  /*0200*/  LEA R3, R4.reuse, R3, 0x18 ;  /* 0x0000000304037211 */ /* 0x041fe400078ec0ff */
[----:B------:R-:W-:-:S03]  /*0210*/  LEA R10, R4, R2, 0x18 ;  /* 0x00000002040a7211 */ /* 0x000fc600078ec0ff */
[----:B------:R-:W-:Y:S01]  /*0220*/  IMAD R11, R5, 0x84, R3 ;  /* 0x00000084050b7824 */ /* 0x000fe200078e0203 */
[----:B------:R-:W-:-:S04]  /*0230*/  LEA R10, R14, R10, 0x2 ;  /* 0x0000000a0e0a7211 */ /* 0x000fc800078e10ff */
[----:B------:R-:W-:Y:S01]  /*0240*/  LEA R14, R14, R11, 0x2 ;  /* 0x0000000b0e0e7211 */ /* 0x000fe200078e10ff */
[----:B------:R-:W-:Y:S01]  /*0250*/  IMAD R12, R5, 0x84, R10 ;  /* 0x00000084050c7824 */ /* 0x000fe200078e020a */
[----:B------:R-:W-:Y:S01]  /*0260*/  IADD3 R15, PT, PT, R11, 0x20, RZ ;  /* 0x000000200b0f7810 */ /* 0x000fe20007ffe0ff */
[----:B------:R-:W-:-:S07]  /*0270*/  VIADD R13, R10, 0x420 ;  /* 0x000004200a0d7836 */ /* 0x000fce0000000000 */
.L_x_6:
[----:B0-----:R-:W-:Y:S01]  /*0280*/  IADD3 R23, PT, PT, R8, UR7, R9 ;  /* 0x0000000708177c10 */ /* 0x001fe2000fffe009 */
[----:B------:R-:W-:Y:S01]  /*0290*/  VIADD R25, R20, UR5 ;  /* 0x0000000514197c36 */ /* 0x000fe20008000000 */
[----:B------:R-:W-:Y:S01]  /*02a0*/  MOV R19, RZ ;  /* 0x000000ff00137202 */ /* 0x000fe20000000f00 */
[----:B------:R-:W0:Y:S01]  /*02b0*/  LDCU UR6, c[0x0][0x3a0] ;  /* 0x00007400ff0677ac */ /* 0x000e220008000800 */
[----:B------:R-:W-:Y:S02]  /*02c0*/  ISETP.GE.U32.AND P0, PT, R23, R6, PT ;  /* 0x000000061700720c */ /* 0x000fe40003f06070 */
[----:B------:R-:W-:-:S11]  /*02d0*/  ISETP.GE.U32.AND P1, PT, R25, UR4, PT ;  /* 0x0000000419007c0c */ /* 0x000fd6000bf26070 */
[----:B------:R-:W1:Y:S08]  /*02e0*/  @!P0 LDC.64 R4, c[0x0][0x380] ;  /* 0x0000e000ff048b82 */ /* 0x000e700000000a00 */
[----:B------:R-:W2:Y:S01]  /*02f0*/  @!P1 LDC.64 R2, c[0x0][0x388] ;  /* 0x0000e200ff029b82 */ /* 0x000ea20000000a00 */
[----:B-1----:R-:W-:-:S04]  /*0300*/  @!P0 IMAD.WIDE R4, R23, 0x4, R4 ;  /* 0x0000000417048825 */ /* 0x002fc800078e0204 */
[----:B------:R-:W-:Y:S01]  /*0310*/  HFMA2 R23, -RZ, RZ, 0, 0 ;  /* 0x00000000ff177431 */ /* 0x000fe200000001ff */
[----:B------:R-:W3:Y:S01]  /*0320*/  @!P0 LDG.E R19, desc[UR10][R4.64] ;  /* 0x0000000a04138981 */ /* 0x000ee2000c1e1900 */
[----:B--2---:R-:W-:-:S05]  /*0330*/  @!P1 IMAD.WIDE R2, R25, 0x4, R2 ;  /* 0x0000000419029825 */ /* 0x004fca00078e0202 */
[----:B------:R-:W2:Y:S01]  /*0340*/  @!P1 LDG.E R23, desc[UR10][R2.64] ;  /* 0x0000000a02179981 */ /* 0x000ea2000c1e1900 */
[----:B0-----:R-:W-:-:S04]  /*0350*/  IADD3 R16, PT, PT, -R9, UR6, RZ ;  /* 0x0000000609107c10 */ /* 0x001fc8000fffe1ff */
[----:B------:R-:W-:Y:S01]  /*0360*/  ISETP.GE.AND P0, PT, R16, 0x1, PT ;  /* 0x000000011000780c */ /* 0x000fe20003f06270 */
[----:B------:R-:W-:Y:S01]  /*0370*/  VIADD R9, R9, UR9 ;  /* 0x0000000909097c36 */ /* 0x000fe20008000000 */
[----:B---3--:R0:W-:Y:S04]  /*0380*/  STS [R14], R19 ;  /* 0x000000130e007388 */ /* 0x0081e80000000800 */
[----:B--2---:R0:W-:Y:S01]  /*0390*/  STS [R12], R23 ;  /* 0x000000170c007388 */ /* 0x0041e20000000800 */
[----:B------:R-:W-:Y:S06]  /*03a0*/  BAR.SYNC.DEFER_BLOCKING 0x0 ;  /* 0x0000000000007b1d */ /* 0x000fec0000010000 */
[----:B------:R-:W-:Y:S05]  /*03b0*/  @!P0 BRA `(.L_x_1) ;  /* 0x0000000800048947 */ /* 0x000fea0003800000 */
[----:B------:R-:W-:Y:S02]  /*03c0*/  VIMNMX R4, PT, PT, R21, UR9, PT ;  /* 0x0000000915047c48 */ /* 0x000fe4000bfe0100 */
[----:B------:R-:W-:Y:S02]  /*03d0*/  MOV R3, RZ ;  /* 0x000000ff00037202 */ /* 0x000fe40000000f00 */
[C---:B------:R-:W-:Y:S02]  /*03e0*/  ISETP.GE.AND P0, PT, R4.reuse, 0x10, PT ;  /* 0x000000100400780c */ /* 0x040fe40003f06270 */
[----:B------:R-:W-:-:S11]  /*03f0*/  VIMNMX R4, PT, PT, R4, 0x1, !PT ;  /* 0x0000000104047848 */ /* 0x000fd60007fe0100 */
[----:B------:R-:W-:Y:S05]  /*0400*/  @!P0 BRA `(.L_x_2) ;  /* 0x0000000000e48947 */ /* 0x000fea0003800000 */
[----:B------:R-:W-:Y:S01]  /*0410*/  LOP3.LUT R3, R4, 0x7ffffff0, RZ, 0xc0, !PT ;  /* 0x7ffffff004037812 */ /* 0x000fe200078ec0ff */
[----:B------:R-:W-:Y:S01]  /*0420*/  IMAD.MOV.U32 R5, RZ, RZ, R15 ;  /* 0x000000ffff057224 */ /* 0x000fe200078e000f */
[----:B------:R-:W-:Y:S02]  /*0430*/  MOV R2, R13 ;  /* 0x0000000d00027202 */ /* 0x000fe40000000f00 */
[----:B------:R-:W-:-:S07]  /*0440*/  IADD3 R16, PT, PT, -R3, RZ, RZ ;  /* 0x000000ff03107210 */ /* 0x000fce0007ffe1ff */
.L_x_3:
[----:B------:R-:W-:Y:S01]  /*0450*/  LDS R22, [R5+-0x20] ;  /* 0xffffe00005167984 */ /* 0x000fe20000000800 */
[----:B------:R-:W-:-:S03]  /*0460*/  IADD3 R16, PT, PT, R16, 0x10, RZ ;  /* 0x0000001010107810 */ /* 0x000fc60007ffe0ff */
[----:B0-----:R-:W0:Y:S01]  /*0470*/  LDS R23, [R2+-0x420] ;  /* 0xfffbe00002177984 */ /* 0x001e220000000800 */
[----:B------:R-:W-:-:S03]  /*0480*/  ISETP.NE.AND P0, PT, R16, RZ, PT ;  /* 0x000000ff1000720c */ /* 0x000fc60003f05270 */
[----:B------:R-:W-:Y:S04]  /*0490*/  LDS R24, [R5+-0x1c] ;  /* 0xffffe40005187984 */ /* 0x000fe80000000800 */
[----:B------:R-:W1:Y:S04]  /*04a0*/  LDS R25, [R2+-0x39c] ;  /* 0xfffc640002197984 */ /* 0x000e680000000800 */
[----:B------:R-:W-:Y:S04]  /*04b0*/  LDS R18, [R5+-0x18] ;  /* 0xffffe80005127984 */ /* 0x000fe80000000800 */
[----:B------:R-:W2:Y:S01]  /*04c0*/  LDS R19, [R2+-0x318] ;  /* 0xfffce80002137984 */ /* 0x000ea20000000800 */
[----:B0-----:R-:W-:-:S03]  /*04d0*/  FFMA R23, R22, R23, R17 ;  /* 0x0000001716177223 */ /* 0x001fc60000000011 */
[----:B------:R-:W-:Y:S04]  /*04e0*/  LDS R22, [R5+-0x14] ;  /* 0xffffec0005167984 */ /* 0x000fe80000000800 */
[----:B------:R-:W0:Y:S01]  /*04f0*/  LDS R17, [R2+-0x294] ;  /* 0xfffd6c0002117984 */ /* 0x000e220000000800 */
[----:B-1----:R-:W-:-:S03]  /*0500*/  FFMA R25, R24, R25, R23 ;  /* 0x0000001918197223 */ /* 0x002fc60000000017 */
[----:B------:R-:W-:Y:S04]  /*0510*/  LDS R24, [R5+-0x10] ;  /* 0xfffff00005187984 */ /* 0x000fe80000000800 */
[----:B------:R-:W1:Y:S01]  /*0520*/  LDS R23, [R2+-0x210] ;  /* 0xfffdf00002177984 */ /* 0x000e620000000800 */
[----:B--2---:R-:W-:-:S03]  /*0530*/  FFMA R25, R18, R19, R25 ;  /* 0x0000001312197223 */ /* 0x004fc60000000019 */
        /* <DEDUP_REMOVED lines=9> */
[----:B------:R-:W-:Y:S04]  /*05d0*/  LDS R19, [R5] ;  /* 0x0000000005137984 */ /* 0x000fe80000000800 */
[----:B------:R-:W2:Y:S01]  /*05e0*/  LDS R18, [R2] ;  /* 0x0000000002127984 */ /* 0x000ea20000000800 */
[----:B0-----:R-:W-:-:S03]  /*05f0*/  FFMA R25, R17, R22, R26 ;  /* 0x0000001611197223 */ /* 0x001fc6000000001a */
[----:B------:R-:W-:Y:S04]  /*0600*/  LDS R17, [R5+0x4] ;  /* 0x0000040005117984 */ /* 0x000fe80000000800 */
[----:B------:R-:W0:Y:S01]  /*0610*/  LDS R22, [R2+0x84] ;  /* 0x0000840002167984 */ /* 0x000e220000000800 */
[----:B-1----:R-:W-:-:S03]  /*0620*/  FFMA R26, R24, R23, R25 ;  /* 0x00000017181a7223 */ /* 0x002fc60000000019 */
[----:B------:R-:W-:Y:S04]  /*0630*/  LDS R23, [R5+0x8] ;  /* 0x0000080005177984 */ /* 0x000fe80000000800 */
[----:B------:R-:W1:Y:S01]  /*0640*/  LDS R24, [R2+0x108] ;  /* 0x0001080002187984 */ /* 0x000e620000000800 */
[----:B--2---:R-:W-:-:S03]  /*0650*/  FFMA R26, R19, R18, R26 ;  /* 0x00000012131a7223 */ /* 0x004fc6000000001a */
[----:B------:R-:W-:Y:S04]  /*0660*/  LDS R19, [R5+0xc] ;  /* 0x00000c0005137984 */ /* 0x000fe80000000800 */
[----:B------:R-:W2:Y:S04]  /*0670*/  LDS R18, [R2+0x18c] ;  /* 0x00018c0002127984 */ /* 0x000ea80000000800 */
[----:B------:R-:W-:Y:S01]  /*0680*/  LDS R25, [R2+0x318] ;  /* 0x0003180002197984 */ /* 0x000fe20000000800 */
[----:B0-----:R-:W-:-:S03]  /*0690*/  FFMA R26, R17, R22, R26 ;  /* 0x00000016111a7223 */ /* 0x001fc6000000001a */
[----:B------:R-:W-:Y:S04]  /*06a0*/  LDS R17, [R5+0x10] ;  /* 0x0000100005117984 */ /* 0x000fe80000000800 */
[----:B------:R-:W0:Y:S01]  /*06b0*/  LDS R22, [R2+0x210] ;  /* 0x0002100002167984 */ /* 0x000e220000000800 */
[----:B-1----:R-:W-:-:S03]  /*06c0*/  FFMA R26, R23, R24, R26 ;  /* 0x00000018171a7223 */ /* 0x002fc6000000001a */
[----:B------:R-:W-:Y:S04]  /*06d0*/  LDS R23, [R5+0x14] ;  /* 0x0000140005177984 */ /* 0x000fe80000000800 */
[----:B------:R-:W1:Y:S01]  /*06e0*/  LDS R24, [R2+0x294] ;  /* 0x0002940002187984 */ /* 0x000e620000000800 */
[----:B--2---:R-:W-:-:S03]  /*06f0*/  FFMA R18, R19, R18, R26 ;  /* 0x0000001213127223 */ /* 0x004fc6000000001a */
[----:B------:R-:W2:Y:S01]  /*0700*/  LDS R19, [R5+0x18] ;  /* 0x0000180005137984 */ /* 0x000ea20000000800 */
[----:B0-----:R-:W-:-:S03]  /*0710*/  FFMA R18, R17, R22, R18 ;  /* 0x0000001611127223 */ /* 0x001fc60000000012 */
[----:B------:R0:W-:Y:S04]  /*0720*/  LDS R17, [R5+0x1c] ;  /* 0x00001c0005117984 */ /* 0x0001e80000000800 */
[----:B------:R3:W4:Y:S01]  /*0730*/  LDS R22, [R2+0x39c] ;  /* 0x00039c0002167984 */ /* 0x0007220000000800 */
[----:B-1----:R-:W-:Y:S01]  /*0740*/  FFMA R18, R23, R24, R18 ;  /* 0x0000001817127223 */ /* 0x002fe20000000012 */
[----:B0-----:R-:W-:-:S03]  /*0750*/  VIADD R5, R5, 0x40 ;  /* 0x0000004005057836 */ /* 0x001fc60000000000 */
[----:B--2---:R-:W-:Y:S01]  /*0760*/  FFMA R18, R19, R25, R18 ;  /* 0x0000001913127223 */ /* 0x004fe20000000012 */
[----:B---3--:R-:W-:-:S03]  /*0770*/  IADD3 R2, PT, PT, R2, 0x840, RZ ;  /* 0x0000084002027810 */ /* 0x008fc60007ffe0ff */
[----:B----4-:R-:W-:Y:S01]  /*0780*/  FFMA R17, R17, R22, R18 ;  /* 0x0000001611117223 */ /* 0x010fe20000000012 */
[----:B------:R-:W-:Y:S06]  /*0790*/  @P0 BRA `(.L_x_3) ;  /* 0xfffffffc002c0947 */ /* 0x000fec000383ffff */
.L_x_2:
[----:B------:R-:W-:-:S13]  /*07a0*/  LOP3.LUT P0, R2, R4, 0xf, RZ, 0xc0, !PT ;  /* 0x0000000f04027812 */ /* 0x000fda000780c0ff */
[----:B------:R-:W-:Y:S05]  /*07b0*/  @!P0 BRA `(.L_x_1) ;  /* 0x0000000400048947 */ /* 0x000fea0003800000 */
[----:B------:R-:W-:Y:S02]  /*07c0*/  ISETP.GE.U32.AND P0, PT, R2, 0x8, PT ;  /* 0x000000080200780c */ /* 0x000fe40003f06070 */
[----:B------:R-:W-:-:S11]  /*07d0*/  LOP3.LUT P1, R24, R4, 0x7, RZ, 0xc0, !PT ;  /* 0x0000000704187812 */ /* 0x000fd6000782c0ff */
[----:B------:R-:W-:Y:S05]  /*07e0*/  @!P0 BRA `(.L_x_4) ;  /* 0x00000000006c8947 */ /* 0x000fea0003800000 */
[C---:B------:R-:W-:Y:S01]  /*07f0*/  LEA R5, R3.reuse, R11, 0x2 ;  /* 0x0000000b03057211 */ /* 0x040fe200078e10ff */
[C---:B------:R-:W-:Y:S02]  /*0800*/  IMAD R2, R3.reuse, 0x84, R10 ;  /* 0x0000008403027824 */ /* 0x040fe400078e020a */
[----:B------:R-:W-:Y:S02]  /*0810*/  VIADD R3, R3, 0x8 ;  /* 0x0000000803037836 */ /* 0x000fe40000000000 */
[----:B------:R-:W-:Y:S04]  /*0820*/  LDS R18, [R5] ;  /* 0x0000000005127984 */ /* 0x000fe80000000800 */
[----:B------:R-:W1:Y:S04]  /*0830*/  LDS R22, [R2] ;  /* 0x0000000002167984 */ /* 0x000e680000000800 */
[----:B0-----:R-:W-:Y:S04]  /*0840*/  LDS R23, [R5+0x4] ;  /* 0x0000040005177984 */ /* 0x001fe80000000800 */
[----:B------:R-:W0:Y:S04]  /*0850*/  LDS R25, [R2+0x84] ;  /* 0x0000840002197984 */ /* 0x000e280000000800 */
[----:B------:R-:W-:Y:S04]  /*0860*/  LDS R16, [R5+0x8] ;  /* 0x0000080005107984 */ /* 0x000fe80000000800 */
[----:B------:R-:W2:Y:S04]  /*0870*/  LDS R19, [R2+0x108] ;  /* 0x0001080002137984 */ /* 0x000ea80000000800 */
[----:B------:R-:W-:Y:S04]  /*0880*/  LDS R27, [R5+0x1c] ;  /* 0x00001c00051b7984 */ /* 0x000fe80000000800 */
[----:B------:R-:W-:Y:S01]  /*0890*/  LDS R26, [R2+0x39c] ;  /* 0x00039c00021a7984 */ /* 0x000fe20000000800 */
[----:B-1----:R-:W-:-:S03]  /*08a0*/  FFMA R22, R18, R22, R17 ;  /* 0x0000001612167223 */ /* 0x002fc60000000011 */
[----:B------:R-:W-:Y:S04]  /*08b0*/  LDS R18, [R5+0xc] ;  /* 0x00000c0005127984 */ /* 0x000fe80000000800 */
[----:B------:R-:W1:Y:S01]  /*08c0*/  LDS R17, [R2+0x18c] ;  /* 0x00018c0002117984 */ /* 0x000e620000000800 */
[----:B0-----:R-:W-:-:S03]  /*08d0*/  FFMA R25, R23, R25, R22 ;  /* 0x0000001917197223 */ /* 0x001fc60000000016 */
[----:B------:R-:W-:Y:S04]  /*08e0*/  LDS R22, [R5+0x10] ;  /* 0x0000100005167984 */ /* 0x000fe80000000800 */
[----:B------:R-:W0:Y:S01]  /*08f0*/  LDS R23, [R2+0x210] ;  /* 0x0002100002177984 */ /* 0x000e220000000800 */
[----:B--2---:R-:W-:-:S03]  /*0900*/  FFMA R25, R16, R19, R25 ;  /* 0x0000001310197223 */ /* 0x004fc60000000019 */
[----:B------:R-:W-:Y:S04]  /*0910*/  LDS R16, [R5+0x14] ;  /* 0x0000140005107984 */ /* 0x000fe80000000800 */
[----:B------:R-:W2:Y:S01]  /*0920*/  LDS R19, [R2+0x294] ;  /* 0x0002940002137984 */ /* 0x000ea20000000800 */
[----:B-1----:R-:W-:-:S03]  /*0930*/  FFMA R17, R18, R17, R25 ;  /* 0x0000001112117223 */ /* 0x002fc60000000019 */
[----:B------:R-:W-:Y:S04]  /*0940*/  LDS R25, [R5+0x18] ;  /* 0x0000180005197984 */ /* 0x000fe80000000800 */
[----:B------:R-:W1:Y:S01]  /*0950*/  LDS R18, [R2+0x318] ;  /* 0x0003180002127984 */ /* 0x000e620000000800 */
[----:B0-----:R-:W-:-:S04]  /*0960*/  FFMA R17, R22, R23, R17 ;  /* 0x0000001716117223 */ /* 0x001fc80000000011 */
[----:B--2---:R-:W-:-:S04]  /*0970*/  FFMA R16, R16, R19, R17 ;  /* 0x0000001310107223 */ /* 0x004fc80000000011 */
[----:B-1----:R-:W-:-:S04]  /*0980*/  FFMA R16, R25, R18, R16 ;  /* 0x0000001219107223 */ /* 0x002fc80000000010 */
[----:B------:R-:W-:-:S07]  /*0990*/  FFMA R17, R27, R26, R16 ;  /* 0x0000001a1b117223 */ /* 0x000fce0000000010 */
.L_x_4:
[----:B------:R-:W-:Y:S05]  /*09a0*/  @!P1 BRA `(.L_x_1) ;  /* 0x0000000000889947 */ /* 0x000fea0003800000 */
[----:B------:R-:W-:Y:S02]  /*09b0*/  ISETP.GE.U32.AND P0, PT, R24, 0x4, PT ;  /* 0x000000041800780c */ /* 0x000fe40003f06070 */
[----:B------:R-:W-:-:S04]  /*09c0*/  LOP3.LUT R4, R4, 0x3, RZ, 0xc0, !PT ;  /* 0x0000000304047812 */ /* 0x000fc800078ec0ff */
[----:B------:R-:W-:-:S07]  /*09d0*/  ISETP.NE.AND P1, PT, R4, RZ, PT ;  /* 0x000000ff0400720c */ /* 0x000fce0003f25270 */
[----:B------:R-:W-:Y:S06]  /*09e0*/  @!P0 BRA `(.L_x_5) ;  /* 0x00000000003c8947 */ /* 0x000fec0003800000 */
[C---:B------:R-:W-:Y:S01]  /*09f0*/  LEA R2, R3.reuse, R11, 0x2 ;  /* 0x0000000b03027211 */ /* 0x040fe200078e10ff */
[C---:B------:R-:W-:Y:S01]  /*0a00*/  IMAD R5, R3.reuse, 0x84, R10 ;  /* 0x0000008403057824 */ /* 0x040fe200078e020a */
[----:B------:R-:W-:-:S03]  /*0a10*/  IADD3 R3, PT, PT, R3, 0x4, RZ ;  /* 0x0000000403037810 */ /* 0x000fc60007ffe0ff */
[----:B------:R-:W-:Y:S04]  /*0a20*/  LDS R16, [R2] ;  /* 0x0000000002107984 */ /* 0x000fe80000000800 */
[----:B------:R-:W1:Y:S04]  /*0a30*/  LDS R18, [R5] ;  /* 0x0000000005127984 */ /* 0x000e680000000800 */
[----:B0-----:R-:W-:Y:S04]  /*0a40*/  LDS R19, [R2+0x4] ;  /* 0x0000040002137984 */ /* 0x001fe80000000800 */
[----:B------:R-:W0:Y:S04]  /*0a50*/  LDS R22, [R5+0x84] ;  /* 0x0000840005167984 */ /* 0x000e280000000800 */
[----:B------:R-:W-:Y:S04]  /*0a60*/  LDS R23, [R2+0x8] ;  /* 0x0000080002177984 */ /* 0x000fe80000000800 */
[----:B------:R-:W2:Y:S04]  /*0a70*/  LDS R24, [R5+0x108] ;  /* 0x0001080005187984 */ /* 0x000ea80000000800 */
[----:B------:R-:W-:Y:S04]  /*0a80*/  LDS R25, [R2+0xc] ;  /* 0x00000c0002197984 */ /* 0x000fe80000000800 */
[----:B------:R-:W3:Y:S01]  /*0a90*/  LDS R26, [R5+0x18c] ;  /* 0x00018c00051a7984 */ /* 0x000ee20000000800 */
[----:B-1----:R-:W-:-:S04]  /*0aa0*/  FFMA R16, R16, R18, R17 ;  /* 0x0000001210107223 */ /* 0x002fc80000000011 */
[----:B0-----:R-:W-:-:S04]  /*0ab0*/  FFMA R16, R19, R22, R16 ;  /* 0x0000001613107223 */ /* 0x001fc80000000010 */
[----:B--2---:R-:W-:-:S04]  /*0ac0*/  FFMA R16, R23, R24, R16 ;  /* 0x0000001817107223 */ /* 0x004fc80000000010 */
[----:B---3--:R-:W-:-:S07]  /*0ad0*/  FFMA R17, R25, R26, R16 ;  /* 0x0000001a19117223 */ /* 0x008fce0000000010 */
.L_x_5:
[----:B------:R-:W-:Y:S05]  /*0ae0*/  @!P1 BRA `(.L_x_1) ;  /* 0x0000000000389947 */ /* 0x000fea0003800000 */
[C---:B------:R-:W-:Y:S01]  /*0af0*/  IMAD R16, R3.reuse, 0x4, R11 ;  /* 0x0000000403107824 */ /* 0x040fe200078e020b */
[----:B------:R-:W-:Y:S01]  /*0b00*/  ISETP.NE.AND P0, PT, R4, 0x1, PT ;  /* 0x000000010400780c */ /* 0x000fe20003f05270 */
[----:B------:R-:W-:-:S03]  /*0b10*/  IMAD R18, R3, 0x84, R10 ;  /* 0x0000008403127824 */ /* 0x000fc600078e020a */
[----:B------:R-:W-:Y:S04]  /*0b20*/  LDS R2, [R16] ;  /* 0x0000000010027984 */ /* 0x000fe80000000800 */
[----:B------:R-:W1:Y:S02]  /*0b30*/  LDS R3, [R18] ;  /* 0x0000000012037984 */ /* 0x000e640000000800 */
[----:B-1----:R-:W-:-:S03]  /*0b40*/  FFMA R17, R2, R3, R17 ;  /* 0x0000000302117223 */ /* 0x002fc60000000011 */
[----:B------:R-:W-:Y:S05]  /*0b50*/  @!P0 BRA `(.L_x_1) ;  /* 0x00000000001c8947 */ /* 0x000fea0003800000 */
[----:B------:R-:W-:Y:S01]  /*0b60*/  ISETP.NE.AND P0, PT, R4, 0x2, PT ;  /* 0x000000020400780c */ /* 0x000fe20003f05270 */
[----:B------:R-:W-:Y:S04]  /*0b70*/  LDS R2, [R16+0x4] ;  /* 0x0000040010027984 */ /* 0x000fe80000000800 */
[----:B------:R-:W1:Y:S08]  /*0b80*/  LDS R3, [R18+0x84] ;  /* 0x0000840012037984 */ /* 0x000e700000000800 */
[----:B------:R-:W-:Y:S04]  /*0b90*/  @P0 LDS R4, [R16+0x8] ;  /* 0x0000080010040984 */ /* 0x000fe80000000800 */
[----:B------:R-:W2:Y:S01]  /*0ba0*/  @P0 LDS R5, [R18+0x108] ;  /* 0x0001080012050984 */ /* 0x000ea20000000800 */
[----:B-1----:R-:W-:-:S04]  /*0bb0*/  FFMA R17, R2, R3, R17 ;  /* 0x0000000302117223 */ /* 0x002fc80000000011 */
[----:B--2---:R-:W-:-:S07]  /*0bc0*/  @P0 FFMA R17, R4, R5, R17 ;  /* 0x0000000504110223 */ /* 0x004fce0000000011 */
.L_x_1:
[----:B------:R-:W1:Y:S01]  /*0bd0*/  LDCU UR6, c[0x0][0x3a4] ;  /* 0x00007480ff0677ac */ /* 0x000e620008000800 */
[----:B------:R-:W-:Y:S02]  /*0be0*/  IADD3 R2, PT, PT, R9, UR7, RZ ;  /* 0x0000000709027c10 */ /* 0x000fe4000fffe0ff */
[----:B------:R-:W-:Y:S01]  /*0bf0*/  IADD3 R21, PT, PT, R21, -UR9, RZ ;  /* 0x8000000915157c10 */ /* 0x000fe2000fffe0ff */
[----:B------:R-:W-:Y:S01]  /*0c00*/  BAR.SYNC.DEFER_BLOCKING 0x0 ;  /* 0x0000000000007b1d */ /* 0x000fe20000010000 */
[----:B------:R-:W-:Y:S01]  /*0c10*/  ISETP.GT.AND P0, PT, R2, UR8, PT ;  /* 0x0000000802007c0c */ /* 0x000fe2000bf04270 */
[----:B-1----:R-:W-:-:S12]  /*0c20*/  UIMAD UR5, UR9, UR6, UR5 ;  /* 0x00000006090572a4 */ /* 0x002fd8000f8e0205 */
[----:B------:R-:W-:Y:S05]  /*0c30*/  @!P0 BRA `(.L_x_6) ;  /* 0xfffffff400908947 */ /* 0x000fea000383ffff */
.L_x_0:
[----:B------:R-:W1:Y:S01]  /*0c40*/  LDCU UR4, c[0x0][0x3a8] ;  /* 0x00007500ff0477ac */ /* 0x000e620008000800 */
[----:B------:R-:W2:Y:S01]  /*0c50*/  LDCU UR5, c[0x0][0x3a4] ;  /* 0x00007480ff0577ac */ /* 0x000ea20008000800 */
[----:B-1----:R-:W-:-:S04]  /*0c60*/  ISETP.GE.U32.AND P0, PT, R7, UR4, PT ;  /* 0x0000000407007c0c */ /* 0x002fc8000bf06070 */
[----:B--2---:R-:W-:-:S13]  /*0c70*/  ISETP.GE.U32.OR P0, PT, R0, UR5, P0 ;  /* 0x0000000500007c0c */ /* 0x004fda0008706470 */
[----:B------:R-:W-:Y:S05]  /*0c80*/  @P0 EXIT ;  /* 0x000000000000094d */ /* 0x000fea0003800000 */
[----:B------:R-:W1:Y:S02]  /*0c90*/  LDC.64 R2, c[0x0][0x390] ;  /* 0x0000e400ff027b82 */ /* 0x000e640000000a00 */
[----:B-1----:R-:W-:-:S06]  /*0ca0*/  IMAD.WIDE.U32 R2, R0, 0x4, R2 ;  /* 0x0000000400027825 */ /* 0x002fcc00078e0002 */
[----:B------:R-:W2:Y:S01]  /*0cb0*/  LDG.E R2, desc[UR10][R2.64] ;  /* 0x0000000a02027981 */ /* 0x000ea2000c1e1900 */
[----:B------:R-:W-:Y:S02]  /*0cc0*/  HFMA2 R5, -RZ, RZ, 3.7421875, 0 ;  /* 0x437c0000ff057431 */ /* 0x000fe400000001ff */
[----:B------:R-:W-:Y:S01]  /*0cd0*/  IMAD.MOV.U32 R4, RZ, RZ, 0x3bbb989d ;  /* 0x3bbb989dff047424 */ /* 0x000fe200078e00ff */
[----:B------:R-:W-:Y:S01]  /*0ce0*/  BSSY.RECONVERGENT B0, `(.L_x_7) ;  /* 0x0000019000007945 */ /* 0x000fe20003800200 */
[----:B--2---:R-:W-:-:S04]  /*0cf0*/  FADD R17, R2, R17 ;  /* 0x0000001102117221 */ /* 0x004fc80000000000 */
[----:B------:R-:W-:-:S04]  /*0d00*/  FFMA.SAT R4, R17, -R4, 0.5 ;  /* 0x3f00000011047423 */ /* 0x000fc80000002804 */
[----:B------:R-:W-:-:S04]  /*0d10*/  FFMA.RM R4, R4, R5, 12582913 ;  /* 0x4b40000104047423 */ /* 0x000fc80000004005 */
[C---:B------:R-:W-:Y:S01]  /*0d20*/  FADD R6, R4.reuse, -12583039 ;  /* 0xcb40007f04067421 */ /* 0x040fe20000000000 */
[----:B------:R-:W-:-:S03]  /*0d30*/  SHF.L.U32 R4, R4, 0x17, RZ ;  /* 0x0000001704047819 */ /* 0x000fc600000006ff */
[----:B------:R-:W-:-:S04]  /*0d40*/  FFMA R6, R17, -1.4426950216293334961, -R6 ;  /* 0xbfb8aa3b11067823 */ /* 0x000fc80000000806 */
[----:B------:R-:W-:-:S04]  /*0d50*/  FFMA R6, R17, -1.925963033500011079e-08, R6 ;  /* 0xb2a5706011067823 */ /* 0x000fc80000000006 */
[----:B------:R-:W0:Y:S02]  /*0d60*/  MUFU.EX2 R5, R6 ;  /* 0x0000000600057308 */ /* 0x000e240000000800 */
[----:B0-----:R-:W-:-:S06]  /*0d70*/  FMUL R12, R4, R5 ;  /* 0x00000005040c7220 */ /* 0x001fcc0000400000 */
[----:B------:R-:W0:Y:S02]  /*0d80*/  F2F.F64.F32 R2, R12 ;  /* 0x0000000c00027310 */ /* 0x000e240000201800 */
[----:B0-----:R-:W-:-:S06]  /*0d90*/  DADD R10, R2, 1 ;  /* 0x3ff00000020a7429 */ /* 0x001fcc0000000000 */
[----:B------:R-:W0:Y:S04]  /*0da0*/  MUFU.RCP64H R3, R11 ;  /* 0x0000000b00037308 */ /* 0x000e280000001800 */
[----:B------:R-:W-:-:S05]  /*0db0*/  VIADD R2, R11, 0x300402 ;  /* 0x003004020b027836 */ /* 0x000fca0000000000 */
[----:B------:R-:W-:Y:S01]  /*0dc0*/  FSETP.GEU.AND P0, PT, |R2|, 5.8789094863358348022e-39, PT ;  /* 0x004004020200780b */ /* 0x000fe20003f0e200 */
[----:B0-----:R-:W-:-:S08]  /*0dd0*/  DFMA R4, -R10, R2, 1 ;  /* 0x3ff000000a04742b */ /* 0x001fd00000000102 */
[----:B------:R-:W-:-:S08]  /*0de0*/  DFMA R4, R4, R4, R4 ;  /* 0x000000040404722b */ /* 0x000fd00000000004 */
[----:B------:R-:W-:-:S08]  /*0df0*/  DFMA R4, R2, R4, R2 ;  /* 0x000000040204722b */ /* 0x000fd00000000002 */
[----:B------:R-:W-:-:S08]  /*0e00*/  DFMA R8, -R10, R4, 1 ;  /* 0x3ff000000a08742b */ /* 0x000fd00000000104 */
[----:B------:R-:W-:Y:S01]  /*0e10*/  DFMA R4, R4, R8, R4 ;  /* 0x000000080404722b */ /* 0x000fe20000000004 */
[----:B------:R-:W-:Y:S10]  /*0e20*/  @P0 BRA `(.L_x_8) ;  /* 0x0000000000100947 */ /* 0x000ff40003800000 */
[----:B------:R-:W-:-:S04]  /*0e30*/  LOP3.LUT R2, R11, 0x7fffffff, RZ, 0xc0, !PT ;  /* 0x7fffffff0b027812 */ /* 0x000fc800078ec0ff */
[----:B------:R-:W-:Y:S02]  /*0e40*/  IADD3 R3, PT, PT, R2, -0x100000, RZ ;  /* 0xfff0000002037810 */ /* 0x000fe40007ffe0ff */
[----:B------:R-:W-:-:S07]  /*0e50*/  MOV R2, 0xe70 ;  /* 0x00000e7000027802 */ /* 0x000fce0000000f00 */
[----:B------:R-:W-:Y:S05]  /*0e60*/  CALL.REL.NOINC `($__internal_0_$__cuda_sm20_dblrcp_rn_slowpath_v3) ;  /* 0x0000000000207944 */ /* 0x000fea0003c00000 */
.L_x_8:
[----:B------:R-:W-:Y:S05]  /*0e70*/  BSYNC.RECONVERGENT B0 ;  /* 0x0000000000007941 */ /* 0x000fea0003800200 */
.L_x_7:
[----:B------:R-:W0:Y:S01]  /*0e80*/  LDC.64 R2, c[0x0][0x398] ;  /* 0x0000e600ff027b82 */ /* 0x000e220000000a00 */
[----:B------:R-:W1:Y:S01]  /*0e90*/  LDCU UR4, c[0x0][0x3a4] ;  /* 0x00007480ff0477ac */ /* 0x000e620008000800 */
[----:B------:R-:W2:Y:S01]  /*0ea0*/  F2F.F32.F64 R5, R4 ;  /* 0x0000000400057310 */ /* 0x000ea20000301000 */
[----:B-1----:R-:W-:-:S04]  /*0eb0*/  IMAD R7, R7, UR4, R0 ;  /* 0x0000000407077c24 */ /* 0x002fc8000f8e0200 */
[----:B0-----:R-:W-:-:S05]  /*0ec0*/  IMAD.WIDE.U32 R2, R7, 0x4, R2 ;  /* 0x0000000407027825 */ /* 0x001fca00078e0002 */
[----:B--2---:R-:W-:Y:S01]  /*0ed0*/  STG.E desc[UR10][R2.64], R5 ;  /* 0x0000000502007986 */ /* 0x004fe2000c10190a */
[----:B------:R-:W-:Y:S05]  /*0ee0*/  EXIT ;  /* 0x000000000000794d */ /* 0x000fea0003800000 */
        .weak           $__internal_0_$__cuda_sm20_dblrcp_rn_slowpath_v3
        .type           $__internal_0_$__cuda_sm20_dblrcp_rn_slowpath_v3,@function
        .size           $__internal_0_$__cuda_sm20_dblrcp_rn_slowpath_v3,(.L_x_14 - $__internal_0_$__cuda_sm20_dblrcp_rn_slowpath_v3)
$__internal_0_$__cuda_sm20_dblrcp_rn_slowpath_v3:
[----:B------:R-:W-:Y:S01]  /*0ef0*/  MOV R4, R10 ;  /* 0x0000000a00047202 */ /* 0x000fe20000000f00 */
[----:B------:R-:W-:Y:S01]  /*0f00*/  IMAD.MOV.U32 R5, RZ, RZ, R11 ;  /* 0x000000ffff057224 */ /* 0x000fe200078e000b */
[----:B------:R-:W-:Y:S05]  /*0f10*/  BSSY.RECONVERGENT B1, `(.L_x_9) ;  /* 0x0000025000017945 */ /* 0x000fea0003800200 */
[----:B------:R-:W-:-:S14]  /*0f20*/  DSETP.GTU.AND P0, PT, |R4|, +INF , PT ;  /* 0x7ff000000400742a */ /* 0x000fdc0003f0c200 */
[----:B------:R-:W-:Y:S05]  /*0f30*/  @P0 BRA `(.L_x_10) ;  /* 0x0000000000800947 */ /* 0x000fea0003800000 */
[----:B------:R-:W-:-:S04]  /*0f40*/  LOP3.LUT R10, R11, 0x7fffffff, RZ, 0xc0, !PT ;  /* 0x7fffffff0b0a7812 */ /* 0x000fc800078ec0ff */
[----:B------:R-:W-:-:S04]  /*0f50*/  IADD3 R6, PT, PT, R10, -0x1, RZ ;  /* 0xffffffff0a067810 */ /* 0x000fc80007ffe0ff */
[----:B------:R-:W-:-:S13]  /*0f60*/  ISETP.GE.U32.AND P0, PT, R6, 0x7fefffff, PT ;  /* 0x7fefffff0600780c */ /* 0x000fda0003f06070 */
[----:B------:R-:W-:Y:S02]  /*0f70*/  @P0 LOP3.LUT R9, R5, 0x7ff00000, RZ, 0x3c, !PT ;  /* 0x7ff0000005090812 */ /* 0x000fe400078e3cff */
[----:B------:R-:W-:Y:S01]  /*0f80*/  @P0 MOV R8, RZ ;  /* 0x000000ff00080202 */ /* 0x000fe20000000f00 */
[----:B------:R-:W-:Y:S06]  /*0f90*/  @P0 BRA `(.L_x_11) ;  /* 0x0000000000700947 */ /* 0x000fec0003800000 */
[----:B------:R-:W-:-:S13]  /*0fa0*/  ISETP.GE.U32.AND P0, PT, R10, 0x1000001, PT ;  /* 0x010000010a00780c */ /* 0x000fda0003f06070 */
[----:B------:R-:W-:Y:S05]  /*0fb0*/  @!P0 BRA `(.L_x_12) ;  /* 0x0000000000388947 */ /* 0x000fea0003800000 */
[----:B------:R-:W-:Y:S01]  /*0fc0*/  VIADD R9, R5, 0xc0200000 ;  /* 0xc020000005097836 */ /* 0x000fe20000000000 */
[----:B------:R-:W-:Y:S02]  /*0fd0*/  MOV R8, R4 ;  /* 0x0000000400087202 */ /* 0x000fe40000000f00 */
[----:B------:R-:W-:Y:S01]  /*0fe0*/  MOV R10, R3 ;  /* 0x00000003000a7202 */ /* 0x000fe20000000f00 */
[----:B------:R-:W0:Y:S05]  /*0ff0*/  MUFU.RCP64H R11, R9 ;  /* 0x00000009000b7308 */ /* 0x000e2a0000001800 */
[----:B0-----:R-:W-:-:S08]  /*1000*/  DFMA R12, -R8, R10, 1 ;  /* 0x3ff00000080c742b */ /* 0x001fd0000000010a */
[----:B------:R-:W-:-:S08]  /*1010*/  DFMA R12, R12, R12, R12 ;  /* 0x0000000c0c0c722b */ /* 0x000fd0000000000c */
[----:B------:R-:W-:-:S08]  /*1020*/  DFMA R12, R10, R12, R10 ;  /* 0x0000000c0a0c722b */ /* 0x000fd0000000000a */
[----:B------:R-:W-:-:S08]  /*1030*/  DFMA R10, -R8, R12, 1 ;  /* 0x3ff00000080a742b */ /* 0x000fd0000000010c */
[----:B------:R-:W-:-:S08]  /*1040*/  DFMA R10, R12, R10, R12 ;  /* 0x0000000a0c0a722b */ /* 0x000fd0000000000c */
[----:B------:R-:W-:-:S08]  /*1050*/  DMUL R10, R10, 2.2250738585072013831e-308 ;  /* 0x001000000a0a7828 */ /* 0x000fd00000000000 */
[----:B------:R-:W-:-:S08]  /*1060*/  DFMA R4, -R4, R10, 1 ;  /* 0x3ff000000404742b */ /* 0x000fd0000000010a */
[----:B------:R-:W-:-:S08]  /*1070*/  DFMA R4, R4, R4, R4 ;  /* 0x000000040404722b */ /* 0x000fd00000000004 */
[----:B------:R-:W-:Y:S01]  /*1080*/  DFMA R8, R10, R4, R10 ;  /* 0x000000040a08722b */ /* 0x000fe2000000000a */
[----:B------:R-:W-:Y:S10]  /*1090*/  BRA `(.L_x_11) ;  /* 0x0000000000307947 */ /* 0x000ff40003800000 */
.L_x_12:
[----:B------:R-:W-:Y:S01]  /*10a0*/  DMUL R4, R4, 8.11296384146066816958e+31 ;  /* 0x4690000004047828 */ /* 0x000fe20000000000 */
[----:B------:R-:W-:-:S05]  /*10b0*/  MOV R8, R3 ;  /* 0x0000000300087202 */ /* 0x000fca0000000f00 */
[----:B------:R-:W0:Y:S02]  /*10c0*/  MUFU.RCP64H R9, R5 ;  /* 0x0000000500097308 */ /* 0x000e240000001800 */
[----:B0-----:R-:W-:-:S08]  /*10d0*/  DFMA R10, -R4, R8, 1 ;  /* 0x3ff00000040a742b */ /* 0x001fd00000000108 */
[----:B------:R-:W-:-:S08]  /*10e0*/  DFMA R10, R10, R10, R10 ;  /* 0x0000000a0a0a722b */ /* 0x000fd0000000000a */
[----:B------:R-:W-:-:S08]  /*10f0*/  DFMA R10, R8, R10, R8 ;  /* 0x0000000a080a722b */ /* 0x000fd00000000008 */
[----:B------:R-:W-:-:S08]  /*1100*/  DFMA R8, -R4, R10, 1 ;  /* 0x3ff000000408742b */ /* 0x000fd0000000010a */
[----:B------:R-:W-:-:S08]  /*1110*/  DFMA R8, R10, R8, R10 ;  /* 0x000000080a08722b */ /* 0x000fd0000000000a */
[----:B------:R-:W-:Y:S01]  /*1120*/  DMUL R8, R8, 8.11296384146066816958e+31 ;  /* 0x4690000008087828 */ /* 0x000fe20000000000 */
[----:B------:R-:W-:Y:S10]  /*1130*/  BRA `(.L_x_11) ;  /* 0x0000000000087947 */ /* 0x000ff40003800000 */
.L_x_10:
[----:B------:R-:W-:Y:S01]  /*1140*/  LOP3.LUT R9, R5, 0x80000, RZ, 0xfc, !PT ;  /* 0x0008000005097812 */ /* 0x000fe200078efcff */
[----:B------:R-:W-:-:S07]  /*1150*/  IMAD.MOV.U32 R8, RZ, RZ, R4 ;  /* 0x000000ffff087224 */ /* 0x000fce00078e0004 */
.L_x_11:
[----:B------:R-:W-:Y:S05]  /*1160*/  BSYNC.RECONVERGENT B1 ;  /* 0x0000000000017941 */ /* 0x000fea0003800200 */
.L_x_9:
[----:B------:R-:W-:Y:S01]  /*1170*/  HFMA2 R3, -RZ, RZ, 0, 0 ;  /* 0x00000000ff037431 */ /* 0x000fe200000001ff */
[----:B------:R-:W-:Y:S02]  /*1180*/  MOV R4, R8 ;  /* 0x0000000800047202 */ /* 0x000fe40000000f00 */
[----:B------:R-:W-:Y:S01]  /*1190*/  MOV R5, R9 ;  /* 0x0000000900057202 */ /* 0x000fe20000000f00 */
[----:B------:R-:W-:Y:S06]  /*11a0*/  RET.REL.NODEC R2 `(_Z15MMMulDevPartialPfS_S_S_jjj) ;  /* 0xffffffec02947950 */ /* 0x000fec0003c3ffff */
.L_x_13:
[----:B------:R-:W-:-:S00]  /*11b0*/  BRA `(.L_x_13) ;  /* 0xfffffffc00fc7947 */ /* 0x000fc0000383ffff */
[----:B------:R-:W-:-:S00]  /*11c0*/  NOP ;  /* 0x0000000000007918 */ /* 0x000fc00000000000 */
        /* <DEDUP_REMOVED lines=11> */
.L_x_14:


//--------------------- .nv.shared._Z15MMMulDevPartialPfS_S_S_jjj --------------------------
	.section	.nv.shared._Z15MMMulDevPartialPfS_S_S_jjj,"aw",@nobits
	.sectionflags	@""
	.align	4
.nv.shared._Z15MMMulDevPartialPfS_S_S_jjj:
	.zero		9472


//--------------------- .nv.shared.reserved.0     --------------------------
	.section	.nv.shared.reserved.0,"aw",@nobits
	.weak		__nv_reservedSMEM_offset_0_alias
	.size		__nv_reservedSMEM_offset_0_alias, 0, 64
	.other		__nv_reservedSMEM_offset_0_alias,@"STO_CUDA_RESERVED_SHARED STV_DEFAULT"
__nv_reservedSMEM_offset_0_alias:
	.zero		0
	.zero		64


//--------------------- .nv.constant0._Z15MMMulDevPartialPfS_S_S_jjj --------------------------
	.section	.nv.constant0._Z15MMMulDevPartialPfS_S_S_jjj,"a",@progbits
	.sectionflags	@""
	.align	4
.nv.constant0._Z15MMMulDevPartialPfS_S_S_jjj:
	.zero		940


//--------------------- SYMBOLS --------------------------

	.type		.nv.reservedSmem.offset0,@object
	.size		.nv.reservedSmem.offset0,0x4
	.type		.nv.reservedSmem.cap,@object
	.size		.nv.reservedSmem.cap,0x4
